//
// Generated by NVIDIA NVVM Compiler
//
// Compiler Build ID: CL-36424714
// Cuda compilation tools, release 13.0, V13.0.88
// Based on NVVM 20.0.0
//

.version 9.0
.target sm_100
.address_size 64

	// .globl	_Z19dynamic_smem_kernelPfii
// _ZZ18static_smem_kernelILi256EEvPfiE4smem has been demoted
// _ZZ18static_smem_kernelILi1024EEvPfiE4smem has been demoted
// _ZZ18static_smem_kernelILi4096EEvPfiE4smem has been demoted
// _ZZ18static_smem_kernelILi8192EEvPfiE4smem has been demoted
// _ZZ18static_smem_kernelILi12288EEvPfiE4smem has been demoted
.extern .shared .align 16 .b8 smem[];

.visible .entry _Z19dynamic_smem_kernelPfii(
	.param .u64 .ptr .align 1 _Z19dynamic_smem_kernelPfii_param_0,
	.param .u32 _Z19dynamic_smem_kernelPfii_param_1,
	.param .u32 _Z19dynamic_smem_kernelPfii_param_2
)
{
	.reg .pred 	%p<3>;
	.reg .b32 	%r<14>;
	.reg .b32 	%f<3>;
	.reg .b64 	%rd<5>;

	ld.param.u64 	%rd1, [_Z19dynamic_smem_kernelPfii_param_0];
	ld.param.u32 	%r3, [_Z19dynamic_smem_kernelPfii_param_1];
	ld.param.u32 	%r4, [_Z19dynamic_smem_kernelPfii_param_2];
	mov.u32 	%r5, %ctaid.x;
	mov.u32 	%r6, %ntid.x;
	mov.u32 	%r1, %tid.x;
	mad.lo.s32 	%r2, %r5, %r6, %r1;
	setp.ge.s32 	%p1, %r1, %r4;
	@%p1 bra 	$L__BB0_2;
	cvt.rn.f32.u32 	%f1, %r1;
	shl.b32 	%r7, %r1, 2;
	mov.u32 	%r8, smem;
	add.s32 	%r9, %r8, %r7;
	st.shared.f32 	[%r9], %f1;
$L__BB0_2:
	bar.sync 	0;
	setp.ge.s32 	%p2, %r2, %r3;
	@%p2 bra 	$L__BB0_4;
	rem.s32 	%r10, %r1, %r4;
	shl.b32 	%r11, %r10, 2;
	mov.u32 	%r12, smem;
	add.s32 	%r13, %r12, %r11;
	ld.shared.f32 	%f2, [%r13];
	cvta.to.global.u64 	%rd2, %rd1;
	mul.wide.s32 	%rd3, %r2, 4;
	add.s64 	%rd4, %rd2, %rd3;
	st.global.f32 	[%rd4], %f2;
$L__BB0_4:
	ret;

}
	// .globl	_Z17large_smem_kernelPfi
.visible .entry _Z17large_smem_kernelPfi(
	.param .u64 .ptr .align 1 _Z17large_smem_kernelPfi_param_0,
	.param .u32 _Z17large_smem_kernelPfi_param_1
)
{
	.reg .pred 	%p<5>;
	.reg .b16 	%rs<6>;
	.reg .b32 	%r<56>;
	.reg .b32 	%f<7>;
	.reg .b64 	%rd<5>;

	ld.param.u64 	%rd1, [_Z17large_smem_kernelPfi_param_0];
	ld.param.u32 	%r28, [_Z17large_smem_kernelPfi_param_1];
	mov.u32 	%r29, %ctaid.x;
	mov.u32 	%r1, %ntid.x;
	mov.u32 	%r2, %tid.x;
	mad.lo.s32 	%r3, %r29, %r1, %r2;
	add.s32 	%r30, %r2, %r1;
	cvt.u16.u32 	%rs2, %r30;
	sub.s16 	%rs3, 24575, %rs2;
	cvt.u16.u32 	%rs4, %r1;
	div.u16 	%rs5, %rs3, %rs4;
	and.b16  	%rs1, %rs5, 3;
	setp.eq.s16 	%p1, %rs1, 2;
	mov.u32 	%r50, %r2;
	@%p1 bra 	$L__BB1_3;
	cvt.u32.u16 	%r4, %rs1;
	mov.b32 	%r49, 0;
	mov.u32 	%r50, %r2;
$L__BB1_2:
	.pragma "nounroll";
	cvt.rn.f32.u32 	%f1, %r50;
	shl.b32 	%r32, %r50, 2;
	mov.u32 	%r33, smem;
	add.s32 	%r34, %r33, %r32;
	st.shared.f32 	[%r34], %f1;
	add.s32 	%r50, %r50, %r1;
	add.s32 	%r49, %r49, 1;
	xor.b32  	%r35, %r49, %r4;
	setp.ne.s32 	%p2, %r35, 2;
	@%p2 bra 	$L__BB1_2;
$L__BB1_3:
	shl.b32 	%r36, %r1, 1;
	add.s32 	%r54, %r50, %r36;
	shl.b32 	%r11, %r1, 2;
	mad.lo.s32 	%r53, %r1, 3, %r50;
	add.s32 	%r52, %r1, %r50;
	shl.b32 	%r37, %r50, 2;
	mov.u32 	%r38, smem;
	add.s32 	%r51, %r38, %r37;
	shl.b32 	%r15, %r1, 4;
	shl.b32 	%r16, %r1, 3;
	mul.lo.s32 	%r17, %r1, 12;
$L__BB1_4:
	cvt.rn.f32.u32 	%f2, %r50;
	st.shared.f32 	[%r51], %f2;
	add.s32 	%r39, %r50, %r1;
	cvt.rn.f32.u32 	%f3, %r52;
	add.s32 	%r40, %r51, %r11;
	st.shared.f32 	[%r40], %f3;
	add.s32 	%r41, %r39, %r1;
	cvt.rn.f32.u32 	%f4, %r54;
	add.s32 	%r42, %r51, %r16;
	st.shared.f32 	[%r42], %f4;
	add.s32 	%r43, %r41, %r1;
	cvt.rn.f32.u32 	%f5, %r53;
	add.s32 	%r44, %r51, %r17;
	st.shared.f32 	[%r44], %f5;
	add.s32 	%r50, %r43, %r1;
	add.s32 	%r54, %r54, %r11;
	add.s32 	%r53, %r53, %r11;
	add.s32 	%r52, %r52, %r11;
	add.s32 	%r51, %r51, %r15;
	setp.lt.u32 	%p3, %r50, 24576;
	@%p3 bra 	$L__BB1_4;
	bar.sync 	0;
	setp.ge.s32 	%p4, %r3, %r28;
	@%p4 bra 	$L__BB1_7;
	shl.b32 	%r45, %r2, 2;
	add.s32 	%r47, %r38, %r45;
	ld.shared.f32 	%f6, [%r47];
	cvta.to.global.u64 	%rd2, %rd1;
	mul.wide.s32 	%rd3, %r3, 4;
	add.s64 	%rd4, %rd2, %rd3;
	st.global.f32 	[%rd4], %f6;
$L__BB1_7:
	ret;

}
	// .globl	_Z18static_smem_kernelILi256EEvPfi
.visible .entry _Z18static_smem_kernelILi256EEvPfi(
	.param .u64 .ptr .align 1 _Z18static_smem_kernelILi256EEvPfi_param_0,
	.param .u32 _Z18static_smem_kernelILi256EEvPfi_param_1
)
{
	.reg .pred 	%p<3>;
	.reg .b32 	%r<13>;
	.reg .b32 	%f<3>;
	.reg .b64 	%rd<5>;
	// demoted variable
	.shared .align 4 .b8 _ZZ18static_smem_kernelILi256EEvPfiE4smem[1024];
	ld.param.u64 	%rd1, [_Z18static_smem_kernelILi256EEvPfi_param_0];
	ld.param.u32 	%r3, [_Z18static_smem_kernelILi256EEvPfi_param_1];
	mov.u32 	%r4, %ctaid.x;
	mov.u32 	%r5, %ntid.x;
	mov.u32 	%r1, %tid.x;
	mad.lo.s32 	%r2, %r4, %r5, %r1;
	setp.gt.u32 	%p1, %r1, 255;
	@%p1 bra 	$L__BB2_2;
	cvt.rn.f32.u32 	%f1, %r1;
	shl.b32 	%r6, %r1, 2;
	mov.u32 	%r7, _ZZ18static_smem_kernelILi256EEvPfiE4smem;
	add.s32 	%r8, %r7, %r6;
	st.shared.f32 	[%r8], %f1;
$L__BB2_2:
	bar.sync 	0;
	setp.ge.s32 	%p2, %r2, %r3;
	@%p2 bra 	$L__BB2_4;
	shl.b32 	%r9, %r1, 2;
	and.b32  	%r10, %r9, 1020;
	mov.u32 	%r11, _ZZ18static_smem_kernelILi256EEvPfiE4smem;
	add.s32 	%r12, %r11, %r10;
	ld.shared.f32 	%f2, [%r12];
	cvta.to.global.u64 	%rd2, %rd1;
	mul.wide.s32 	%rd3, %r2, 4;
	add.s64 	%rd4, %rd2, %rd3;
	st.global.f32 	[%rd4], %f2;
$L__BB2_4:
	ret;

}
	// .globl	_Z18static_smem_kernelILi1024EEvPfi
.visible .entry _Z18static_smem_kernelILi1024EEvPfi(
	.param .u64 .ptr .align 1 _Z18static_smem_kernelILi1024EEvPfi_param_0,
	.param .u32 _Z18static_smem_kernelILi1024EEvPfi_param_1
)
{
	.reg .pred 	%p<2>;
	.reg .b32 	%r<9>;
	.reg .b32 	%f<3>;
	.reg .b64 	%rd<5>;
	// demoted variable
	.shared .align 4 .b8 _ZZ18static_smem_kernelILi1024EEvPfiE4smem[4096];
	ld.param.u64 	%rd1, [_Z18static_smem_kernelILi1024EEvPfi_param_0];
	ld.param.u32 	%r3, [_Z18static_smem_kernelILi1024EEvPfi_param_1];
	mov.u32 	%r4, %ctaid.x;
	mov.u32 	%r5, %ntid.x;
	mov.u32 	%r6, %tid.x;
	mad.lo.s32 	%r1, %r4, %r5, %r6;
	cvt.rn.f32.u32 	%f1, %r6;
	shl.b32 	%r7, %r6, 2;
	mov.u32 	%r8, _ZZ18static_smem_kernelILi1024EEvPfiE4smem;
	add.s32 	%r2, %r8, %r7;
	st.shared.f32 	[%r2], %f1;
	bar.sync 	0;
	setp.ge.s32 	%p1, %r1, %r3;
	@%p1 bra 	$L__BB3_2;
	cvta.to.global.u64 	%rd2, %rd1;
	ld.shared.f32 	%f2, [%r2];
	mul.wide.s32 	%rd3, %r1, 4;
	add.s64 	%rd4, %rd2, %rd3;
	st.global.f32 	[%rd4], %f2;
$L__BB3_2:
	ret;

}
	// .globl	_Z18static_smem_kernelILi4096EEvPfi
.visible .entry _Z18static_smem_kernelILi4096EEvPfi(
	.param .u64 .ptr .align 1 _Z18static_smem_kernelILi4096EEvPfi_param_0,
	.param .u32 _Z18static_smem_kernelILi4096EEvPfi_param_1
)
{
	.reg .pred 	%p<2>;
	.reg .b32 	%r<9>;
	.reg .b32 	%f<3>;
	.reg .b64 	%rd<5>;
	// demoted variable
	.shared .align 4 .b8 _ZZ18static_smem_kernelILi4096EEvPfiE4smem[16384];
	ld.param.u64 	%rd1, [_Z18static_smem_kernelILi4096EEvPfi_param_0];
	ld.param.u32 	%r3, [_Z18static_smem_kernelILi4096EEvPfi_param_1];
	mov.u32 	%r4, %ctaid.x;
	mov.u32 	%r5, %ntid.x;
	mov.u32 	%r6, %tid.x;
	mad.lo.s32 	%r1, %r4, %r5, %r6;
	cvt.rn.f32.u32 	%f1, %r6;
	shl.b32 	%r7, %r6, 2;
	mov.u32 	%r8, _ZZ18static_smem_kernelILi4096EEvPfiE4smem;
	add.s32 	%r2, %r8, %r7;
	st.shared.f32 	[%r2], %f1;
	bar.sync 	0;
	setp.ge.s32 	%p1, %r1, %r3;
	@%p1 bra 	$L__BB4_2;
	cvta.to.global.u64 	%rd2, %rd1;
	ld.shared.f32 	%f2, [%r2];
	mul.wide.s32 	%rd3, %r1, 4;
	add.s64 	%rd4, %rd2, %rd3;
	st.global.f32 	[%rd4], %f2;
$L__BB4_2:
	ret;

}
	// .globl	_Z18static_smem_kernelILi8192EEvPfi
.visible .entry _Z18static_smem_kernelILi8192EEvPfi(
	.param .u64 .ptr .align 1 _Z18static_smem_kernelILi8192EEvPfi_param_0,
	.param .u32 _Z18static_smem_kernelILi8192EEvPfi_param_1
)
{
	.reg .pred 	%p<2>;
	.reg .b32 	%r<9>;
	.reg .b32 	%f<3>;
	.reg .b64 	%rd<5>;
	// demoted variable
	.shared .align 4 .b8 _ZZ18static_smem_kernelILi8192EEvPfiE4smem[32768];
	ld.param.u64 	%rd1, [_Z18static_smem_kernelILi8192EEvPfi_param_0];
	ld.param.u32 	%r3, [_Z18static_smem_kernelILi8192EEvPfi_param_1];
	mov.u32 	%r4, %ctaid.x;
	mov.u32 	%r5, %ntid.x;
	mov.u32 	%r6, %tid.x;
	mad.lo.s32 	%r1, %r4, %r5, %r6;
	cvt.rn.f32.u32 	%f1, %r6;
	shl.b32 	%r7, %r6, 2;
	mov.u32 	%r8, _ZZ18static_smem_kernelILi8192EEvPfiE4smem;
	add.s32 	%r2, %r8, %r7;
	st.shared.f32 	[%r2], %f1;
	bar.sync 	0;
	setp.ge.s32 	%p1, %r1, %r3;
	@%p1 bra 	$L__BB5_2;
	cvta.to.global.u64 	%rd2, %rd1;
	ld.shared.f32 	%f2, [%r2];
	mul.wide.s32 	%rd3, %r1, 4;
	add.s64 	%rd4, %rd2, %rd3;
	st.global.f32 	[%rd4], %f2;
$L__BB5_2:
	ret;

}
	// .globl	_Z18static_smem_kernelILi12288EEvPfi
.visible .entry _Z18static_smem_kernelILi12288EEvPfi(
	.param .u64 .ptr .align 1 _Z18static_smem_kernelILi12288EEvPfi_param_0,
	.param .u32 _Z18static_smem_kernelILi12288EEvPfi_param_1
)
{
	.reg .pred 	%p<2>;
	.reg .b32 	%r<9>;
	.reg .b32 	%f<3>;
	.reg .b64 	%rd<5>;
	// demoted variable
	.shared .align 4 .b8 _ZZ18static_smem_kernelILi12288EEvPfiE4smem[49152];
	ld.param.u64 	%rd1, [_Z18static_smem_kernelILi12288EEvPfi_param_0];
	ld.param.u32 	%r3, [_Z18static_smem_kernelILi12288EEvPfi_param_1];
	mov.u32 	%r4, %ctaid.x;
	mov.u32 	%r5, %ntid.x;
	mov.u32 	%r6, %tid.x;
	mad.lo.s32 	%r1, %r4, %r5, %r6;
	cvt.rn.f32.u32 	%f1, %r6;
	shl.b32 	%r7, %r6, 2;
	mov.u32 	%r8, _ZZ18static_smem_kernelILi12288EEvPfiE4smem;
	add.s32 	%r2, %r8, %r7;
	st.shared.f32 	[%r2], %f1;
	bar.sync 	0;
	setp.ge.s32 	%p1, %r1, %r3;
	@%p1 bra 	$L__BB6_2;
	cvta.to.global.u64 	%rd2, %rd1;
	ld.shared.f32 	%f2, [%r2];
	mul.wide.s32 	%rd3, %r1, 4;
	add.s64 	%rd4, %rd2, %rd3;
	st.global.f32 	[%rd4], %f2;
$L__BB6_2:
	ret;

}


// ===== COMPILED SASS (sm_100) =====

	.target	sm_100

	.elftype	@"ET_EXEC"


//--------------------- .note.nv.tkinfo           --------------------------
	.section	.note.nv.tkinfo,"",@"SHT_NOTE"
	.sectionflags	@"SHF_NOTE_NV_TKINFO"
	.tkinfo
        /*0018*/ 	.word	0x00000002
        /*0030*/ 	.string	""
        /*0030*/ 	.string	"ptxas"
        /*0030*/ 	.string	"Cuda compilation tools, release 13.0, V13.0.88"
        /*0030*/ 	.string	"Build cuda_13.0.r13.0/compiler.36424714_0"
        /*0030*/ 	.string	"-arch sm_100 -m 64 "



//--------------------- .note.nv.cuinfo           --------------------------
	.section	.note.nv.cuinfo,"",@"SHT_NOTE"
	.sectionflags	@"SHF_NOTE_NV_CUINFO"
        /*0018*/ 	.short	0x0002
        /*001a*/ 	.short	0x0064
        /*001c*/ 	.short	0x0082
	.zero		2


//--------------------- .nv.info                  --------------------------
	.section	.nv.info,"",@"SHT_CUDA_INFO"
	.align	4


	//----- nvinfo : EIATTR_REGCOUNT
	.align		4
        /*0000*/ 	.byte	0x04, 0x2f
        /*0002*/ 	.short	(.L_1 - .L_0)
	.align		4
.L_0:
        /*0004*/ 	.word	index@(_Z19dynamic_smem_kernelPfii)
        /*0008*/ 	.word	0x0000000e


	//----- nvinfo : EIATTR_FRAME_SIZE
	.align		4
.L_1:
        /*000c*/ 	.byte	0x04, 0x11
        /*000e*/ 	.short	(.L_3 - .L_2)
	.align		4
.L_2:
        /*0010*/ 	.word	index@(_Z19dynamic_smem_kernelPfii)
        /*0014*/ 	.word	0x00000000


	//----- nvinfo : EIATTR_REGCOUNT
	.align		4
.L_3:
        /*0018*/ 	.byte	0x04, 0x2f
        /*001a*/ 	.short	(.L_5 - .L_4)
	.align		4
.L_4:
        /*001c*/ 	.word	index@(_Z17large_smem_kernelPfi)
        /*0020*/ 	.word	0x00000015


	//----- nvinfo : EIATTR_FRAME_SIZE
	.align		4
.L_5:
        /*0024*/ 	.byte	0x04, 0x11
        /*0026*/ 	.short	(.L_7 - .L_6)
	.align		4
.L_6:
        /*0028*/ 	.word	index@($__internal_0_$__cuda_sm20_div_u16)
        /*002c*/ 	.word	0x00000000


	//----- nvinfo : EIATTR_FRAME_SIZE
	.align		4
.L_7:
        /*0030*/ 	.byte	0x04, 0x11
        /*0032*/ 	.short	(.L_9 - .L_8)
	.align		4
.L_8:
        /*0034*/ 	.word	index@(_Z17large_smem_kernelPfi)
        /*0038*/ 	.word	0x00000000


	//----- nvinfo : EIATTR_REGCOUNT
	.align		4
.L_9:
        /*003c*/ 	.byte	0x04, 0x2f
        /*003e*/ 	.short	(.L_11 - .L_10)
	.align		4
.L_10:
        /*0040*/ 	.word	index@(_Z18static_smem_kernelILi256EEvPfi)
        /*0044*/ 	.word	0x0000000a


	//----- nvinfo : EIATTR_FRAME_SIZE
	.align		4
.L_11:
        /*0048*/ 	.byte	0x04, 0x11
        /*004a*/ 	.short	(.L_13 - .L_12)
	.align		4
.L_12:
        /*004c*/ 	.word	index@(_Z18static_smem_kernelILi256EEvPfi)
        /*0050*/ 	.word	0x00000000


	//----- nvinfo : EIATTR_REGCOUNT
	.align		4
.L_13:
        /*0054*/ 	.byte	0x04, 0x2f
        /*0056*/ 	.short	(.L_15 - .L_14)
	.align		4
.L_14:
        /*0058*/ 	.word	index@(_Z18static_smem_kernelILi1024EEvPfi)
        /*005c*/ 	.word	0x0000000a


	//----- nvinfo : EIATTR_FRAME_SIZE
	.align		4
.L_15:
        /*0060*/ 	.byte	0x04, 0x11
        /*0062*/ 	.short	(.L_17 - .L_16)
	.align		4
.L_16:
        /*0064*/ 	.word	index@(_Z18static_smem_kernelILi1024EEvPfi)
        /*0068*/ 	.word	0x00000000


	//----- nvinfo : EIATTR_REGCOUNT
	.align		4
.L_17:
        /*006c*/ 	.byte	0x04, 0x2f
        /*006e*/ 	.short	(.L_19 - .L_18)
	.align		4
.L_18:
        /*0070*/ 	.word	index@(_Z18static_smem_kernelILi4096EEvPfi)
        /*0074*/ 	.word	0x0000000a


	//----- nvinfo : EIATTR_FRAME_SIZE
	.align		4
.L_19:
        /*0078*/ 	.byte	0x04, 0x11
        /*007a*/ 	.short	(.L_21 - .L_20)
	.align		4
.L_20:
        /*007c*/ 	.word	index@(_Z18static_smem_kernelILi4096EEvPfi)
        /*0080*/ 	.word	0x00000000


	//----- nvinfo : EIATTR_REGCOUNT
	.align		4
.L_21:
        /*0084*/ 	.byte	0x04, 0x2f
        /*0086*/ 	.short	(.L_23 - .L_22)
	.align		4
.L_22:
        /*0088*/ 	.word	index@(_Z18static_smem_kernelILi8192EEvPfi)
        /*008c*/ 	.word	0x0000000a


	//----- nvinfo : EIATTR_FRAME_SIZE
	.align		4
.L_23:
        /*0090*/ 	.byte	0x04, 0x11
        /*0092*/ 	.short	(.L_25 - .L_24)
	.align		4
.L_24:
        /*0094*/ 	.word	index@(_Z18static_smem_kernelILi8192EEvPfi)
        /*0098*/ 	.word	0x00000000


	//----- nvinfo : EIATTR_REGCOUNT
	.align		4
.L_25:
        /*009c*/ 	.byte	0x04, 0x2f
        /*009e*/ 	.short	(.L_27 - .L_26)
	.align		4
.L_26:
        /*00a0*/ 	.word	index@(_Z18static_smem_kernelILi12288EEvPfi)
        /*00a4*/ 	.word	0x0000000a


	//----- nvinfo : EIATTR_FRAME_SIZE
	.align		4
.L_27:
        /*00a8*/ 	.byte	0x04, 0x11
        /*00aa*/ 	.short	(.L_29 - .L_28)
	.align		4
.L_28:
        /*00ac*/ 	.word	index@(_Z18static_smem_kernelILi12288EEvPfi)
        /*00b0*/ 	.word	0x00000000


	//----- nvinfo : EIATTR_MIN_STACK_SIZE
	.align		4
.L_29:
        /*00b4*/ 	.byte	0x04, 0x12
        /*00b6*/ 	.short	(.L_31 - .L_30)
	.align		4
.L_30:
        /*00b8*/ 	.word	index@(_Z18static_smem_kernelILi12288EEvPfi)
        /*00bc*/ 	.word	0x00000000


	//----- nvinfo : EIATTR_MIN_STACK_SIZE
	.align		4
.L_31:
        /*00c0*/ 	.byte	0x04, 0x12
        /*00c2*/ 	.short	(.L_33 - .L_32)
	.align		4
.L_32:
        /*00c4*/ 	.word	index@(_Z18static_smem_kernelILi8192EEvPfi)
        /*00c8*/ 	.word	0x00000000


	//----- nvinfo : EIATTR_MIN_STACK_SIZE
	.align		4
.L_33:
        /*00cc*/ 	.byte	0x04, 0x12
        /*00ce*/ 	.short	(.L_35 - .L_34)
	.align		4
.L_34:
        /*00d0*/ 	.word	index@(_Z18static_smem_kernelILi4096EEvPfi)
        /*00d4*/ 	.word	0x00000000


	//----- nvinfo : EIATTR_MIN_STACK_SIZE
	.align		4
.L_35:
        /*00d8*/ 	.byte	0x04, 0x12
        /*00da*/ 	.short	(.L_37 - .L_36)
	.align		4
.L_36:
        /*00dc*/ 	.word	index@(_Z18static_smem_kernelILi1024EEvPfi)
        /*00e0*/ 	.word	0x00000000


	//----- nvinfo : EIATTR_MIN_STACK_SIZE
	.align		4
.L_37:
        /*00e4*/ 	.byte	0x04, 0x12
        /*00e6*/ 	.short	(.L_39 - .L_38)
	.align		4
.L_38:
        /*00e8*/ 	.word	index@(_Z18static_smem_kernelILi256EEvPfi)
        /*00ec*/ 	.word	0x00000000


	//----- nvinfo : EIATTR_MIN_STACK_SIZE
	.align		4
.L_39:
        /*00f0*/ 	.byte	0x04, 0x12
        /*00f2*/ 	.short	(.L_41 - .L_40)
	.align		4
.L_40:
        /*00f4*/ 	.word	index@(_Z17large_smem_kernelPfi)
        /*00f8*/ 	.word	0x00000000


	//----- nvinfo : EIATTR_MIN_STACK_SIZE
	.align		4
.L_41:
        /*00fc*/ 	.byte	0x04, 0x12
        /*00fe*/ 	.short	(.L_43 - .L_42)
	.align		4
.L_42:
        /*0100*/ 	.word	index@(_Z19dynamic_smem_kernelPfii)
        /*0104*/ 	.word	0x00000000
.L_43:


//--------------------- .nv.compat                --------------------------
	.section	.nv.compat,"",@"SHT_CUDA_COMPAT_INFO"
	.align	4
        /*0000*/ 	.byte	0x02, 0x09, 0x00, 0x00, 0x02, 0x02, 0x01, 0x00, 0x02, 0x05, 0x05, 0x00, 0x03, 0x07, 0x01, 0x01
        /*0010*/ 	.byte	0x02, 0x03, 0x00, 0x00, 0x02, 0x06, 0x01, 0x00, 0x04, 0x0b, 0x08, 0x00, 0x01, 0x00, 0x00, 0x00
        /*0020*/ 	.byte	0x00, 0x00, 0x00, 0x00


//--------------------- .nv.info._Z18static_smem_kernelILi12288EEvPfi --------------------------
	.section	.nv.info._Z18static_smem_kernelILi12288EEvPfi,"",@"SHT_CUDA_INFO"
	.sectionflags	@""
	.align	4


	//----- nvinfo : EIATTR_CUDA_API_VERSION
	.align		4
        /*0000*/ 	.byte	0x04, 0x37
        /*0002*/ 	.short	(.L_45 - .L_44)
.L_44:
        /*0004*/ 	.word	0x00000082


	//----- nvinfo : EIATTR_KPARAM_INFO
	.align		4
.L_45:
        /*0008*/ 	.byte	0x04, 0x17
        /*000a*/ 	.short	(.L_47 - .L_46)
.L_46:
        /*000c*/ 	.word	0x00000000
        /*0010*/ 	.short	0x0001
        /*0012*/ 	.short	0x0008
        /*0014*/ 	.byte	0x00, 0xf0, 0x11, 0x00


	//----- nvinfo : EIATTR_KPARAM_INFO
	.align		4
.L_47:
        /*0018*/ 	.byte	0x04, 0x17
        /*001a*/ 	.short	(.L_49 - .L_48)
.L_48:
        /*001c*/ 	.word	0x00000000
        /*0020*/ 	.short	0x0000
        /*0022*/ 	.short	0x0000
        /*0024*/ 	.byte	0x00, 0xf5, 0x21, 0x00


	//----- nvinfo : EIATTR_SPARSE_MMA_MASK
	.align		4
.L_49:
        /*0028*/ 	.byte	0x03, 0x50
        /*002a*/ 	.short	0x0000


	//----- nvinfo : EIATTR_MAXREG_COUNT
	.align		4
        /*002c*/ 	.byte	0x03, 0x1b
        /*002e*/ 	.short	0x00ff


	//----- nvinfo : EIATTR_NUM_BARRIERS
	.align		4
        /*0030*/ 	.byte	0x02, 0x4c
        /*0032*/ 	.byte	0x01
	.zero		1


	//----- nvinfo : EIATTR_MERCURY_ISA_VERSION
	.align		4
        /*0034*/ 	.byte	0x03, 0x5f
        /*0036*/ 	.short	0x0101


	//----- nvinfo : EIATTR_VRC_CTA_INIT_COUNT
	.align		4
        /*0038*/ 	.byte	0x02, 0x4a
	.zero		1
	.zero		1


	//----- nvinfo : EIATTR_EXIT_INSTR_OFFSETS
	.align		4
        /*003c*/ 	.byte	0x04, 0x1c
        /*003e*/ 	.short	(.L_51 - .L_50)


	//   ....[0]....
.L_50:
        /*0040*/ 	.word	0x000000e0


	//   ....[1]....
        /*0044*/ 	.word	0x00000140


	//----- nvinfo : EIATTR_CBANK_PARAM_SIZE
	.align		4
.L_51:
        /*0048*/ 	.byte	0x03, 0x19
        /*004a*/ 	.short	0x000c


	//----- nvinfo : EIATTR_PARAM_CBANK
	.align		4
        /*004c*/ 	.byte	0x04, 0x0a
        /*004e*/ 	.short	(.L_53 - .L_52)
	.align		4
.L_52:
        /*0050*/ 	.word	index@(.nv.constant0._Z18static_smem_kernelILi12288EEvPfi)
        /*0054*/ 	.short	0x0380
        /*0056*/ 	.short	0x000c


	//----- nvinfo : EIATTR_SW_WAR
	.align		4
.L_53:
        /*0058*/ 	.byte	0x04, 0x36
        /*005a*/ 	.short	(.L_55 - .L_54)
.L_54:
        /*005c*/ 	.word	0x00000008
.L_55:


//--------------------- .nv.info._Z18static_smem_kernelILi8192EEvPfi --------------------------
	.section	.nv.info._Z18static_smem_kernelILi8192EEvPfi,"",@"SHT_CUDA_INFO"
	.sectionflags	@""
	.align	4


	//----- nvinfo : EIATTR_CUDA_API_VERSION
	.align		4
        /*0000*/ 	.byte	0x04, 0x37
        /*0002*/ 	.short	(.L_57 - .L_56)
.L_56:
        /*0004*/ 	.word	0x00000082


	//----- nvinfo : EIATTR_KPARAM_INFO
	.align		4
.L_57:
        /*0008*/ 	.byte	0x04, 0x17
        /*000a*/ 	.short	(.L_59 - .L_58)
.L_58:
        /*000c*/ 	.word	0x00000000
        /*0010*/ 	.short	0x0001
        /*0012*/ 	.short	0x0008
        /*0014*/ 	.byte	0x00, 0xf0, 0x11, 0x00


	//----- nvinfo : EIATTR_KPARAM_INFO
	.align		4
.L_59:
        /*0018*/ 	.byte	0x04, 0x17
        /*001a*/ 	.short	(.L_61 - .L_60)
.L_60:
        /*001c*/ 	.word	0x00000000
        /*0020*/ 	.short	0x0000
        /*0022*/ 	.short	0x0000
        /*0024*/ 	.byte	0x00, 0xf5, 0x21, 0x00


	//----- nvinfo : EIATTR_SPARSE_MMA_MASK
	.align		4
.L_61:
        /*0028*/ 	.byte	0x03, 0x50
        /*002a*/ 	.short	0x0000


	//----- nvinfo : EIATTR_MAXREG_COUNT
	.align		4
        /*002c*/ 	.byte	0x03, 0x1b
        /*002e*/ 	.short	0x00ff


	//----- nvinfo : EIATTR_NUM_BARRIERS
	.align		4
        /*0030*/ 	.byte	0x02, 0x4c
        /*0032*/ 	.byte	0x01
	.zero		1


	//----- nvinfo : EIATTR_MERCURY_ISA_VERSION
	.align		4
        /*0034*/ 	.byte	0x03, 0x5f
        /*0036*/ 	.short	0x0101


	//----- nvinfo : EIATTR_VRC_CTA_INIT_COUNT
	.align		4
        /*0038*/ 	.byte	0x02, 0x4a
	.zero		1
	.zero		1


	//----- nvinfo : EIATTR_EXIT_INSTR_OFFSETS
	.align		4
        /*003c*/ 	.byte	0x04, 0x1c
        /*003e*/ 	.short	(.L_63 - .L_62)


	//   ....[0]....
.L_62:
        /*0040*/ 	.word	0x000000e0


	//   ....[1]....
        /*0044*/ 	.word	0x00000140


	//----- nvinfo : EIATTR_CBANK_PARAM_SIZE
	.align		4
.L_63:
        /*0048*/ 	.byte	0x03, 0x19
        /*004a*/ 	.short	0x000c


	//----- nvinfo : EIATTR_PARAM_CBANK
	.align		4
        /*004c*/ 	.byte	0x04, 0x0a
        /*004e*/ 	.short	(.L_65 - .L_64)
	.align		4
.L_64:
        /*0050*/ 	.word	index@(.nv.constant0._Z18static_smem_kernelILi8192EEvPfi)
        /*0054*/ 	.short	0x0380
        /*0056*/ 	.short	0x000c


	//----- nvinfo : EIATTR_SW_WAR
	.align		4
.L_65:
        /*0058*/ 	.byte	0x04, 0x36
        /*005a*/ 	.short	(.L_67 - .L_66)
.L_66:
        /*005c*/ 	.word	0x00000008
.L_67:


//--------------------- .nv.info._Z18static_smem_kernelILi4096EEvPfi --------------------------
	.section	.nv.info._Z18static_smem_kernelILi4096EEvPfi,"",@"SHT_CUDA_INFO"
	.sectionflags	@""
	.align	4


	//----- nvinfo : EIATTR_CUDA_API_VERSION
	.align		4
        /*0000*/ 	.byte	0x04, 0x37
        /*0002*/ 	.short	(.L_69 - .L_68)
.L_68:
        /*0004*/ 	.word	0x00000082


	//----- nvinfo : EIATTR_KPARAM_INFO
	.align		4
.L_69:
        /*0008*/ 	.byte	0x04, 0x17
        /*000a*/ 	.short	(.L_71 - .L_70)
.L_70:
        /*000c*/ 	.word	0x00000000
        /*0010*/ 	.short	0x0001
        /*0012*/ 	.short	0x0008
        /*0014*/ 	.byte	0x00, 0xf0, 0x11, 0x00


	//----- nvinfo : EIATTR_KPARAM_INFO
	.align		4
.L_71:
        /*0018*/ 	.byte	0x04, 0x17
        /*001a*/ 	.short	(.L_73 - .L_72)
.L_72:
        /*001c*/ 	.word	0x00000000
        /*0020*/ 	.short	0x0000
        /*0022*/ 	.short	0x0000
        /*0024*/ 	.byte	0x00, 0xf5, 0x21, 0x00


	//----- nvinfo : EIATTR_SPARSE_MMA_MASK
	.align		4
.L_73:
        /*0028*/ 	.byte	0x03, 0x50
        /*002a*/ 	.short	0x0000


	//----- nvinfo : EIATTR_MAXREG_COUNT
	.align		4
        /*002c*/ 	.byte	0x03, 0x1b
        /*002e*/ 	.short	0x00ff


	//----- nvinfo : EIATTR_NUM_BARRIERS
	.align		4
        /*0030*/ 	.byte	0x02, 0x4c
        /*0032*/ 	.byte	0x01
	.zero		1


	//----- nvinfo : EIATTR_MERCURY_ISA_VERSION
	.align		4
        /*0034*/ 	.byte	0x03, 0x5f
        /*0036*/ 	.short	0x0101


	//----- nvinfo : EIATTR_VRC_CTA_INIT_COUNT
	.align		4
        /*0038*/ 	.byte	0x02, 0x4a
	.zero		1
	.zero		1


	//----- nvinfo : EIATTR_EXIT_INSTR_OFFSETS
	.align		4
        /*003c*/ 	.byte	0x04, 0x1c
        /*003e*/ 	.short	(.L_75 - .L_74)


	//   ....[0]....
.L_74:
        /*0040*/ 	.word	0x000000e0


	//   ....[1]....
        /*0044*/ 	.word	0x00000140


	//----- nvinfo : EIATTR_CBANK_PARAM_SIZE
	.align		4
.L_75:
        /*0048*/ 	.byte	0x03, 0x19
        /*004a*/ 	.short	0x000c


	//----- nvinfo : EIATTR_PARAM_CBANK
	.align		4
        /*004c*/ 	.byte	0x04, 0x0a
        /*004e*/ 	.short	(.L_77 - .L_76)
	.align		4
.L_76:
        /*0050*/ 	.word	index@(.nv.constant0._Z18static_smem_kernelILi4096EEvPfi)
        /*0054*/ 	.short	0x0380
        /*0056*/ 	.short	0x000c


	//----- nvinfo : EIATTR_SW_WAR
	.align		4
.L_77:
        /*0058*/ 	.byte	0x04, 0x36
        /*005a*/ 	.short	(.L_79 - .L_78)
.L_78:
        /*005c*/ 	.word	0x00000008
.L_79:


//--------------------- .nv.info._Z18static_smem_kernelILi1024EEvPfi --------------------------
	.section	.nv.info._Z18static_smem_kernelILi1024EEvPfi,"",@"SHT_CUDA_INFO"
	.sectionflags	@""
	.align	4


	//----- nvinfo : EIATTR_CUDA_API_VERSION
	.align		4
        /*0000*/ 	.byte	0x04, 0x37
        /*0002*/ 	.short	(.L_81 - .L_80)
.L_80:
        /*0004*/ 	.word	0x00000082


	//----- nvinfo : EIATTR_KPARAM_INFO
	.align		4
.L_81:
        /*0008*/ 	.byte	0x04, 0x17
        /*000a*/ 	.short	(.L_83 - .L_82)
.L_82:
        /*000c*/ 	.word	0x00000000
        /*0010*/ 	.short	0x0001
        /*0012*/ 	.short	0x0008
        /*0014*/ 	.byte	0x00, 0xf0, 0x11, 0x00


	//----- nvinfo : EIATTR_KPARAM_INFO
	.align		4
.L_83:
        /*0018*/ 	.byte	0x04, 0x17
        /*001a*/ 	.short	(.L_85 - .L_84)
.L_84:
        /*001c*/ 	.word	0x00000000
        /*0020*/ 	.short	0x0000
        /*0022*/ 	.short	0x0000
        /*0024*/ 	.byte	0x00, 0xf5, 0x21, 0x00


	//----- nvinfo : EIATTR_SPARSE_MMA_MASK
	.align		4
.L_85:
        /*0028*/ 	.byte	0x03, 0x50
        /*002a*/ 	.short	0x0000


	//----- nvinfo : EIATTR_MAXREG_COUNT
	.align		4
        /*002c*/ 	.byte	0x03, 0x1b
        /*002e*/ 	.short	0x00ff


	//----- nvinfo : EIATTR_NUM_BARRIERS
	.align		4
        /*0030*/ 	.byte	0x02, 0x4c
        /*0032*/ 	.byte	0x01
	.zero		1


	//----- nvinfo : EIATTR_MERCURY_ISA_VERSION
	.align		4
        /*0034*/ 	.byte	0x03, 0x5f
        /*0036*/ 	.short	0x0101


	//----- nvinfo : EIATTR_VRC_CTA_INIT_COUNT
	.align		4
        /*0038*/ 	.byte	0x02, 0x4a
	.zero		1
	.zero		1


	//----- nvinfo : EIATTR_EXIT_INSTR_OFFSETS
	.align		4
        /*003c*/ 	.byte	0x04, 0x1c
        /*003e*/ 	.short	(.L_87 - .L_86)


	//   ....[0]....
.L_86:
        /*0040*/ 	.word	0x000000e0


	//   ....[1]....
        /*0044*/ 	.word	0x00000140


	//----- nvinfo : EIATTR_CBANK_PARAM_SIZE
	.align		4
.L_87:
        /*0048*/ 	.byte	0x03, 0x19
        /*004a*/ 	.short	0x000c


	//----- nvinfo : EIATTR_PARAM_CBANK
	.align		4
        /*004c*/ 	.byte	0x04, 0x0a
        /*004e*/ 	.short	(.L_89 - .L_88)
	.align		4
.L_88:
        /*0050*/ 	.word	index@(.nv.constant0._Z18static_smem_kernelILi1024EEvPfi)
        /*0054*/ 	.short	0x0380
        /*0056*/ 	.short	0x000c


	//----- nvinfo : EIATTR_SW_WAR
	.align		4
.L_89:
        /*0058*/ 	.byte	0x04, 0x36
        /*005a*/ 	.short	(.L_91 - .L_90)
.L_90:
        /*005c*/ 	.word	0x00000008
.L_91:


//--------------------- .nv.info._Z18static_smem_kernelILi256EEvPfi --------------------------
	.section	.nv.info._Z18static_smem_kernelILi256EEvPfi,"",@"SHT_CUDA_INFO"
	.sectionflags	@""
	.align	4


	//----- nvinfo : EIATTR_CUDA_API_VERSION
	.align		4
        /*0000*/ 	.byte	0x04, 0x37
        /*0002*/ 	.short	(.L_93 - .L_92)
.L_92:
        /*0004*/ 	.word	0x00000082


	//----- nvinfo : EIATTR_KPARAM_INFO
	.align		4
.L_93:
        /*0008*/ 	.byte	0x04, 0x17
        /*000a*/ 	.short	(.L_95 - .L_94)
.L_94:
        /*000c*/ 	.word	0x00000000
        /*0010*/ 	.short	0x0001
        /*0012*/ 	.short	0x0008
        /*0014*/ 	.byte	0x00, 0xf0, 0x11, 0x00


	//----- nvinfo : EIATTR_KPARAM_INFO
	.align		4
.L_95:
        /*0018*/ 	.byte	0x04, 0x17
        /*001a*/ 	.short	(.L_97 - .L_96)
.L_96:
        /*001c*/ 	.word	0x00000000
        /*0020*/ 	.short	0x0000
        /*0022*/ 	.short	0x0000
        /*0024*/ 	.byte	0x00, 0xf5, 0x21, 0x00


	//----- nvinfo : EIATTR_SPARSE_MMA_MASK
	.align		4
.L_97:
        /*0028*/ 	.byte	0x03, 0x50
        /*002a*/ 	.short	0x0000


	//----- nvinfo : EIATTR_MAXREG_COUNT
	.align		4
        /*002c*/ 	.byte	0x03, 0x1b
        /*002e*/ 	.short	0x00ff


	//----- nvinfo : EIATTR_NUM_BARRIERS
	.align		4
        /*0030*/ 	.byte	0x02, 0x4c
        /*0032*/ 	.byte	0x01
	.zero		1


	//----- nvinfo : EIATTR_MERCURY_ISA_VERSION
	.align		4
        /*0034*/ 	.byte	0x03, 0x5f
        /*0036*/ 	.short	0x0101


	//----- nvinfo : EIATTR_VRC_CTA_INIT_COUNT
	.align		4
        /*0038*/ 	.byte	0x02, 0x4a
	.zero		1
	.zero		1


	//----- nvinfo : EIATTR_EXIT_INSTR_OFFSETS
	.align		4
        /*003c*/ 	.byte	0x04, 0x1c
        /*003e*/ 	.short	(.L_99 - .L_98)


	//   ....[0]....
.L_98:
        /*0040*/ 	.word	0x000000f0


	//   ....[1]....
        /*0044*/ 	.word	0x000001a0


	//----- nvinfo : EIATTR_CBANK_PARAM_SIZE
	.align		4
.L_99:
        /*0048*/ 	.byte	0x03, 0x19
        /*004a*/ 	.short	0x000c


	//----- nvinfo : EIATTR_PARAM_CBANK
	.align		4
        /*004c*/ 	.byte	0x04, 0x0a
        /*004e*/ 	.short	(.L_101 - .L_100)
	.align		4
.L_100:
        /*0050*/ 	.word	index@(.nv.constant0._Z18static_smem_kernelILi256EEvPfi)
        /*0054*/ 	.short	0x0380
        /*0056*/ 	.short	0x000c


	//----- nvinfo : EIATTR_SW_WAR
	.align		4
.L_101:
        /*0058*/ 	.byte	0x04, 0x36
        /*005a*/ 	.short	(.L_103 - .L_102)
.L_102:
        /*005c*/ 	.word	0x00000008
.L_103:


//--------------------- .nv.info._Z17large_smem_kernelPfi --------------------------
	.section	.nv.info._Z17large_smem_kernelPfi,"",@"SHT_CUDA_INFO"
	.sectionflags	@""
	.align	4


	//----- nvinfo : EIATTR_CUDA_API_VERSION
	.align		4
        /*0000*/ 	.byte	0x04, 0x37
        /*0002*/ 	.short	(.L_105 - .L_104)
.L_104:
        /*0004*/ 	.word	0x00000082


	//----- nvinfo : EIATTR_KPARAM_INFO
	.align		4
.L_105:
        /*0008*/ 	.byte	0x04, 0x17
        /*000a*/ 	.short	(.L_107 - .L_106)
.L_106:
        /*000c*/ 	.word	0x00000000
        /*0010*/ 	.short	0x0001
        /*0012*/ 	.short	0x0008
        /*0014*/ 	.byte	0x00, 0xf0, 0x11, 0x00


	//----- nvinfo : EIATTR_KPARAM_INFO
	.align		4
.L_107:
        /*0018*/ 	.byte	0x04, 0x17
        /*001a*/ 	.short	(.L_109 - .L_108)
.L_108:
        /*001c*/ 	.word	0x00000000
        /*0020*/ 	.short	0x0000
        /*0022*/ 	.short	0x0000
        /*0024*/ 	.byte	0x00, 0xf5, 0x21, 0x00


	//----- nvinfo : EIATTR_SPARSE_MMA_MASK
	.align		4
.L_109:
        /*0028*/ 	.byte	0x03, 0x50
        /*002a*/ 	.short	0x0000


	//----- nvinfo : EIATTR_MAXREG_COUNT
	.align		4
        /*002c*/ 	.byte	0x03, 0x1b
        /*002e*/ 	.short	0x00ff


	//----- nvinfo : EIATTR_NUM_BARRIERS
	.align		4
        /*0030*/ 	.byte	0x02, 0x4c
        /*0032*/ 	.byte	0x01
	.zero		1


	//----- nvinfo : EIATTR_MERCURY_ISA_VERSION
	.align		4
        /*0034*/ 	.byte	0x03, 0x5f
        /*0036*/ 	.short	0x0101


	//----- nvinfo : EIATTR_VRC_CTA_INIT_COUNT
	.align		4
        /*0038*/ 	.byte	0x02, 0x4a
	.zero		1
	.zero		1


	//----- nvinfo : EIATTR_EXIT_INSTR_OFFSETS
	.align		4
        /*003c*/ 	.byte	0x04, 0x1c
        /*003e*/ 	.short	(.L_111 - .L_110)


	//   ....[0]....
.L_110:
        /*0040*/ 	.word	0x000003f0


	//   ....[1]....
        /*0044*/ 	.word	0x00000460


	//----- nvinfo : EIATTR_CRS_STACK_SIZE
	.align		4
.L_111:
        /*0048*/ 	.byte	0x04, 0x1e
        /*004a*/ 	.short	(.L_113 - .L_112)
.L_112:
        /*004c*/ 	.word	0x00000000


	//----- nvinfo : EIATTR_CBANK_PARAM_SIZE
	.align		4
.L_113:
        /*0050*/ 	.byte	0x03, 0x19
        /*0052*/ 	.short	0x000c


	//----- nvinfo : EIATTR_PARAM_CBANK
	.align		4
        /*0054*/ 	.byte	0x04, 0x0a
        /*0056*/ 	.short	(.L_115 - .L_114)
	.align		4
.L_114:
        /*0058*/ 	.word	index@(.nv.constant0._Z17large_smem_kernelPfi)
        /*005c*/ 	.short	0x0380
        /*005e*/ 	.short	0x000c


	//----- nvinfo : EIATTR_SW_WAR
	.align		4
.L_115:
        /*0060*/ 	.byte	0x04, 0x36
        /*0062*/ 	.short	(.L_117 - .L_116)
.L_116:
        /*0064*/ 	.word	0x00000008
.L_117:


//--------------------- .nv.info._Z19dynamic_smem_kernelPfii --------------------------
	.section	.nv.info._Z19dynamic_smem_kernelPfii,"",@"SHT_CUDA_INFO"
	.sectionflags	@""
	.align	4


	//----- nvinfo : EIATTR_CUDA_API_VERSION
	.align		4
        /*0000*/ 	.byte	0x04, 0x37
        /*0002*/ 	.short	(.L_119 - .L_118)
.L_118:
        /*0004*/ 	.word	0x00000082


	//----- nvinfo : EIATTR_KPARAM_INFO
	.align		4
.L_119:
        /*0008*/ 	.byte	0x04, 0x17
        /*000a*/ 	.short	(.L_121 - .L_120)
.L_120:
        /*000c*/ 	.word	0x00000000
        /*0010*/ 	.short	0x0002
        /*0012*/ 	.short	0x000c
        /*0014*/ 	.byte	0x00, 0xf0, 0x11, 0x00


	//----- nvinfo : EIATTR_KPARAM_INFO
	.align		4
.L_121:
        /*0018*/ 	.byte	0x04, 0x17
        /*001a*/ 	.short	(.L_123 - .L_122)
.L_122:
        /*001c*/ 	.word	0x00000000
        /*0020*/ 	.short	0x0001
        /*0022*/ 	.short	0x0008
        /*0024*/ 	.byte	0x00, 0xf0, 0x11, 0x00


	//----- nvinfo : EIATTR_KPARAM_INFO
	.align		4
.L_123:
        /*0028*/ 	.byte	0x04, 0x17
        /*002a*/ 	.short	(.L_125 - .L_124)
.L_124:
        /*002c*/ 	.word	0x00000000
        /*0030*/ 	.short	0x0000
        /*0032*/ 	.short	0x0000
        /*0034*/ 	.byte	0x00, 0xf5, 0x21, 0x00


	//----- nvinfo : EIATTR_SPARSE_MMA_MASK
	.align		4
.L_125:
        /*0038*/ 	.byte	0x03, 0x50
        /*003a*/ 	.short	0x0000


	//----- nvinfo : EIATTR_MAXREG_COUNT
	.align		4
        /*003c*/ 	.byte	0x03, 0x1b
        /*003e*/ 	.short	0x00ff


	//----- nvinfo : EIATTR_NUM_BARRIERS
	.align		4
        /*0040*/ 	.byte	0x02, 0x4c
        /*0042*/ 	.byte	0x01
	.zero		1


	//----- nvinfo : EIATTR_MERCURY_ISA_VERSION
	.align		4
        /*0044*/ 	.byte	0x03, 0x5f
        /*0046*/ 	.short	0x0101


	//----- nvinfo : EIATTR_VRC_CTA_INIT_COUNT
	.align		4
        /*0048*/ 	.byte	0x02, 0x4a
	.zero		1
	.zero		1


	//----- nvinfo : EIATTR_EXIT_INSTR_OFFSETS
	.align		4
        /*004c*/ 	.byte	0x04, 0x1c
        /*004e*/ 	.short	(.L_127 - .L_126)


	//   ....[0]....
.L_126:
        /*0050*/ 	.word	0x00000100


	//   ....[1]....
        /*0054*/ 	.word	0x000002f0


	//----- nvinfo : EIATTR_CBANK_PARAM_SIZE
	.align		4
.L_127:
        /*0058*/ 	.byte	0x03, 0x19
        /*005a*/ 	.short	0x0010


	//----- nvinfo : EIATTR_PARAM_CBANK
	.align		4
        /*005c*/ 	.byte	0x04, 0x0a
        /*005e*/ 	.short	(.L_129 - .L_128)
	.align		4
.L_128:
        /*0060*/ 	.word	index@(.nv.constant0._Z19dynamic_smem_kernelPfii)
        /*0064*/ 	.short	0x0380
        /*0066*/ 	.short	0x0010


	//----- nvinfo : EIATTR_SW_WAR
	.align		4
.L_129:
        /*0068*/ 	.byte	0x04, 0x36
        /*006a*/ 	.short	(.L_131 - .L_130)
.L_130:
        /*006c*/ 	.word	0x00000008
.L_131:


//--------------------- .nv.callgraph             --------------------------
	.section	.nv.callgraph,"",@"SHT_CUDA_CALLGRAPH"
	.align	4
	.sectionentsize	8
	.align		4
        /*0000*/ 	.word	0x00000000
	.align		4
        /*0004*/ 	.word	0xffffffff
	.align		4
        /*0008*/ 	.word	0x00000000
	.align		4
        /*000c*/ 	.word	0xfffffffe
	.align		4
        /*0010*/ 	.word	0x00000000
	.align		4
        /*0014*/ 	.word	0xfffffffd
	.align		4
        /*0018*/ 	.word	0x00000000
	.align		4
        /*001c*/ 	.word	0xfffffffc


//--------------------- .text._Z18static_smem_kernelILi12288EEvPfi --------------------------
	.section	.text._Z18static_smem_kernelILi12288EEvPfi,"ax",@progbits
	.align	128
        .global         _Z18static_smem_kernelILi12288EEvPfi
        .type           _Z18static_smem_kernelILi12288EEvPfi,@function
        .size           _Z18static_smem_kernelILi12288EEvPfi,(.L_x_13 - _Z18static_smem_kernelILi12288EEvPfi)
        .other          _Z18static_smem_kernelILi12288EEvPfi,@"STO_CUDA_ENTRY STV_DEFAULT"
_Z18static_smem_kernelILi12288EEvPfi:
.text._Z18static_smem_kernelILi12288EEvPfi:
[----:B------:R-:W-:Y:S01]  /*0000*/  LDC R1, c[0x0][0x37c] ;  /* 0x0000df00ff017b82 */ /* 0x000fe20000000800 */
[----:B------:R-:W0:Y:S07]  /*0010*/  S2R R2, SR_TID.X ;  /* 0x0000000000027919 */ /* 0x000e2e0000002100 */
[----:B------:R-:W1:Y:S01]  /*0020*/  S2UR UR5, SR_CgaCtaId ;  /* 0x00000000000579c3 */ /* 0x000e620000008800 */
[----:B------:R-:W-:Y:S01]  /*0030*/  UMOV UR4, 0x400 ;  /* 0x0000040000047882 */ /* 0x000fe20000000000 */
[----:B------:R-:W2:Y:S06]  /*0040*/  LDCU UR7, c[0x0][0x388] ;  /* 0x00007100ff0777ac */ /* 0x000eac0008000800 */
[----:B------:R-:W3:Y:S08]  /*0050*/  S2UR UR6, SR_CTAID.X ;  /* 0x00000000000679c3 */ /* 0x000ef00000002500 */
[----:B------:R-:W3:Y:S01]  /*0060*/  LDC R5, c[0x0][0x360] ;  /* 0x0000d800ff057b82 */ /* 0x000ee20000000800 */
[----:B-1----:R-:W-:Y:S01]  /*0070*/  ULEA UR4, UR5, UR4, 0x18 ;  /* 0x0000000405047291 */ /* 0x002fe2000f8ec0ff */
[----:B0-----:R-:W-:-:S05]  /*0080*/  I2FP.F32.U32 R0, R2 ;  /* 0x0000000200007245 */ /* 0x001fca0000201000 */
[----:B------:R-:W-:-:S05]  /*0090*/  LEA R7, R2, UR4, 0x2 ;  /* 0x0000000402077c11 */ /* 0x000fca000f8e10ff */
[----:B------:R0:W-:Y:S01]  /*00a0*/  STS [R7], R0 ;  /* 0x0000000007007388 */ /* 0x0001e20000000800 */
[----:B---3--:R-:W-:Y:S01]  /*00b0*/  IMAD R5, R5, UR6, R2 ;  /* 0x0000000605057c24 */ /* 0x008fe2000f8e0202 */
[----:B------:R-:W-:Y:S04]  /*00c0*/  BAR.SYNC.DEFER_BLOCKING 0x0 ;  /* 0x0000000000007b1d */ /* 0x000fe80000010000 */
[----:B--2---:R-:W-:-:S13]  /*00d0*/  ISETP.GE.AND P0, PT, R5, UR7, PT ;  /* 0x0000000705007c0c */ /* 0x004fda000bf06270 */
[----:B0-----:R-:W-:Y:S05]  /*00e0*/  @P0 EXIT ;  /* 0x000000000000094d */ /* 0x001fea0003800000 */
[----:B------:R-:W0:Y:S01]  /*00f0*/  LDS R7, [R7] ;  /* 0x0000000007077984 */ /* 0x000e220000000800 */
[----:B------:R-:W1:Y:S01]  /*0100*/  LDC.64 R2, c[0x0][0x380] ;  /* 0x0000e000ff027b82 */ /* 0x000e620000000a00 */
[----:B------:R-:W0:Y:S01]  /*0110*/  LDCU.64 UR4, c[0x0][0x358] ;  /* 0x00006b00ff0477ac */ /* 0x000e220008000a00 */
[----:B-1----:R-:W-:-:S05]  /*0120*/  IMAD.WIDE R2, R5, 0x4, R2 ;  /* 0x0000000405027825 */ /* 0x002fca00078e0202 */
[----:B0-----:R-:W-:Y:S01]  /*0130*/  STG.E desc[UR4][R2.64], R7 ;  /* 0x0000000702007986 */ /* 0x001fe2000c101904 */
[----:B------:R-:W-:Y:S05]  /*0140*/  EXIT ;  /* 0x000000000000794d */ /* 0x000fea0003800000 */
.L_x_0:
[----:B------:R-:W-:-:S00]  /*0150*/  BRA `(.L_x_0) ;  /* 0xfffffffc00fc7947 */ /* 0x000fc0000383ffff */
[----:B------:R-:W-:-:S00]  /*0160*/  NOP ;  /* 0x0000000000007918 */ /* 0x000fc00000000000 */
        /* <DEDUP_REMOVED lines=9> */
.L_x_13:


//--------------------- .text._Z18static_smem_kernelILi8192EEvPfi --------------------------
	.section	.text._Z18static_smem_kernelILi8192EEvPfi,"ax",@progbits
	.align	128
        .global         _Z18static_smem_kernelILi8192EEvPfi
        .type           _Z18static_smem_kernelILi8192EEvPfi,@function
        .size           _Z18static_smem_kernelILi8192EEvPfi,(.L_x_14 - _Z18static_smem_kernelILi8192EEvPfi)
        .other          _Z18static_smem_kernelILi8192EEvPfi,@"STO_CUDA_ENTRY STV_DEFAULT"
_Z18static_smem_kernelILi8192EEvPfi:
.text._Z18static_smem_kernelILi8192EEvPfi:
        /* <DEDUP_REMOVED lines=21> */
.L_x_1:
        /* <DEDUP_REMOVED lines=11> */
.L_x_14:


//--------------------- .text._Z18static_smem_kernelILi4096EEvPfi --------------------------
	.section	.text._Z18static_smem_kernelILi4096EEvPfi,"ax",@progbits
	.align	128
        .global         _Z18static_smem_kernelILi4096EEvPfi
        .type           _Z18static_smem_kernelILi4096EEvPfi,@function
        .size           _Z18static_smem_kernelILi4096EEvPfi,(.L_x_15 - _Z18static_smem_kernelILi4096EEvPfi)
        .other          _Z18static_smem_kernelILi4096EEvPfi,@"STO_CUDA_ENTRY STV_DEFAULT"
_Z18static_smem_kernelILi4096EEvPfi:
.text._Z18static_smem_kernelILi4096EEvPfi:
        /* <DEDUP_REMOVED lines=21> */
.L_x_2:
        /* <DEDUP_REMOVED lines=11> */
.L_x_15:


//--------------------- .text._Z18static_smem_kernelILi1024EEvPfi --------------------------
	.section	.text._Z18static_smem_kernelILi1024EEvPfi,"ax",@progbits
	.align	128
        .global         _Z18static_smem_kernelILi1024EEvPfi
        .type           _Z18static_smem_kernelILi1024EEvPfi,@function
        .size           _Z18static_smem_kernelILi1024EEvPfi,(.L_x_16 - _Z18static_smem_kernelILi1024EEvPfi)
        .other          _Z18static_smem_kernelILi1024EEvPfi,@"STO_CUDA_ENTRY STV_DEFAULT"
_Z18static_smem_kernelILi1024EEvPfi:
.text._Z18static_smem_kernelILi1024EEvPfi:
        /* <DEDUP_REMOVED lines=21> */
.L_x_3:
        /* <DEDUP_REMOVED lines=11> */
.L_x_16:


//--------------------- .text._Z18static_smem_kernelILi256EEvPfi --------------------------
	.section	.text._Z18static_smem_kernelILi256EEvPfi,"ax",@progbits
	.align	128
        .global         _Z18static_smem_kernelILi256EEvPfi
        .type           _Z18static_smem_kernelILi256EEvPfi,@function
        .size           _Z18static_smem_kernelILi256EEvPfi,(.L_x_17 - _Z18static_smem_kernelILi256EEvPfi)
        .other          _Z18static_smem_kernelILi256EEvPfi,@"STO_CUDA_ENTRY STV_DEFAULT"
_Z18static_smem_kernelILi256EEvPfi:
.text._Z18static_smem_kernelILi256EEvPfi:
[----:B------:R-:W-:Y:S01]  /*0000*/  LDC R1, c[0x0][0x37c] ;  /* 0x0000df00ff017b82 */ /* 0x000fe20000000800 */
[----:B------:R-:W0:Y:S07]  /*0010*/  S2R R4, SR_TID.X ;  /* 0x0000000000047919 */ /* 0x000e2e0000002100 */
[----:B------:R-:W1:Y:S01]  /*0020*/  S2UR UR4, SR_CTAID.X ;  /* 0x00000000000479c3 */ /* 0x000e620000002500 */
[----:B------:R-:W2:Y:S07]  /*0030*/  LDCU UR5, c[0x0][0x388] ;  /* 0x00007100ff0577ac */ /* 0x000eae0008000800 */
[----:B------:R-:W1:Y:S01]  /*0040*/  LDC R5, c[0x0][0x360] ;  /* 0x0000d800ff057b82 */ /* 0x000e620000000800 */
[----:B0-----:R-:W-:Y:S01]  /*0050*/  ISETP.GT.U32.AND P0, PT, R4, 0xff, PT ;  /* 0x000000ff0400780c */ /* 0x001fe20003f04070 */
[----:B-1----:R-:W-:-:S05]  /*0060*/  IMAD R5, R5, UR4, R4 ;  /* 0x0000000405057c24 */ /* 0x002fca000f8e0204 */
[----:B--2---:R-:W-:-:S07]  /*0070*/  ISETP.GE.AND P1, PT, R5, UR5, PT ;  /* 0x0000000505007c0c */ /* 0x004fce000bf26270 */
[----:B------:R-:W0:Y:S01]  /*0080*/  @!P0 S2R R3, SR_CgaCtaId ;  /* 0x0000000000038919 */ /* 0x000e220000008800 */
[----:B------:R-:W-:-:S04]  /*0090*/  @!P0 MOV R0, 0x400 ;  /* 0x0000040000008802 */ /* 0x000fc80000000f00 */
[----:B0-----:R-:W-:Y:S02]  /*00a0*/  @!P0 LEA R2, R3, R0, 0x18 ;  /* 0x0000000003028211 */ /* 0x001fe400078ec0ff */
[----:B------:R-:W-:-:S03]  /*00b0*/  @!P0 I2FP.F32.U32 R0, R4 ;  /* 0x0000000400008245 */ /* 0x000fc60000201000 */
[----:B------:R-:W-:-:S05]  /*00c0*/  @!P0 IMAD R3, R4, 0x4, R2 ;  /* 0x0000000404038824 */ /* 0x000fca00078e0202 */
[----:B------:R0:W-:Y:S01]  /*00d0*/  @!P0 STS [R3], R0 ;  /* 0x0000000003008388 */ /* 0x0001e20000000800 */
[----:B------:R-:W-:Y:S06]  /*00e0*/  BAR.SYNC.DEFER_BLOCKING 0x0 ;  /* 0x0000000000007b1d */ /* 0x000fec0000010000 */
[----:B------:R-:W-:Y:S05]  /*00f0*/  @P1 EXIT ;  /* 0x000000000000194d */ /* 0x000fea0003800000 */
[----:B------:R-:W1:Y:S01]  /*0100*/  S2UR UR5, SR_CgaCtaId ;  /* 0x00000000000579c3 */ /* 0x000e620000008800 */
[----:B------:R-:W-:Y:S01]  /*0110*/  UMOV UR4, 0x400 ;  /* 0x0000040000047882 */ /* 0x000fe20000000000 */
[----:B0-----:R-:W-:-:S05]  /*0120*/  IMAD.SHL.U32 R0, R4, 0x4, RZ ;  /* 0x0000000404007824 */ /* 0x001fca00078e00ff */
[----:B------:R-:W-:Y:S01]  /*0130*/  LOP3.LUT R0, R0, 0x3fc, RZ, 0xc0, !PT ;  /* 0x000003fc00007812 */ /* 0x000fe200078ec0ff */
[----:B------:R-:W0:Y:S01]  /*0140*/  LDC.64 R2, c[0x0][0x380] ;  /* 0x0000e000ff027b82 */ /* 0x000e220000000a00 */
[----:B-1----:R-:W-:Y:S01]  /*0150*/  ULEA UR4, UR5, UR4, 0x18 ;  /* 0x0000000405047291 */ /* 0x002fe2000f8ec0ff */
[----:B0-----:R-:W-:-:S08]  /*0160*/  IMAD.WIDE R2, R5, 0x4, R2 ;  /* 0x0000000405027825 */ /* 0x001fd000078e0202 */
[----:B------:R-:W0:Y:S02]  /*0170*/  LDS R7, [R0+UR4] ;  /* 0x0000000400077984 */ /* 0x000e240008000800 */
[----:B------:R-:W0:Y:S02]  /*0180*/  LDCU.64 UR4, c[0x0][0x358] ;  /* 0x00006b00ff0477ac */ /* 0x000e240008000a00 */
[----:B0-----:R-:W-:Y:S01]  /*0190*/  STG.E desc[UR4][R2.64], R7 ;  /* 0x0000000702007986 */ /* 0x001fe2000c101904 */
[----:B------:R-:W-:Y:S05]  /*01a0*/  EXIT ;  /* 0x000000000000794d */ /* 0x000fea0003800000 */
.L_x_4:
        /* <DEDUP_REMOVED lines=13> */
.L_x_17:


//--------------------- .text._Z17large_smem_kernelPfi --------------------------
	.section	.text._Z17large_smem_kernelPfi,"ax",@progbits
	.align	128
        .global         _Z17large_smem_kernelPfi
        .type           _Z17large_smem_kernelPfi,@function
        .size           _Z17large_smem_kernelPfi,(.L_x_12 - _Z17large_smem_kernelPfi)
        .other          _Z17large_smem_kernelPfi,@"STO_CUDA_ENTRY STV_DEFAULT"
_Z17large_smem_kernelPfi:
.text._Z17large_smem_kernelPfi:
[----:B------:R-:W-:Y:S01]  /*0000*/  LDC R1, c[0x0][0x37c] ;  /* 0x0000df00ff017b82 */ /* 0x000fe20000000800 */
[----:B------:R-:W0:Y:S07]  /*0010*/  S2R R2, SR_TID.X ;  /* 0x0000000000027919 */ /* 0x000e2e0000002100 */
[----:B------:R-:W1:Y:S08]  /*0020*/  LDC R3, c[0x0][0x360] ;  /* 0x0000d800ff037b82 */ /* 0x000e700000000800 */
[----:B------:R-:W2:Y:S01]  /*0030*/  S2UR UR4, SR_CTAID.X ;  /* 0x00000000000479c3 */ /* 0x000ea20000002500 */
[C---:B-1----:R-:W-:Y:S01]  /*0040*/  LOP3.LUT R5, R3.reuse, 0xffff, RZ, 0xc0, !PT ;  /* 0x0000ffff03057812 */ /* 0x042fe200078ec0ff */
[----:B0-----:R-:W-:-:S04]  /*0050*/  IMAD.IADD R0, R3, 0x1, R2 ;  /* 0x0000000103007824 */ /* 0x001fc800078e0202 */
[----:B------:R-:W-:-:S05]  /*0060*/  IMAD.MOV R0, RZ, RZ, -R0 ;  /* 0x000000ffff007224 */ /* 0x000fca00078e0a00 */
[----:B------:R-:W-:Y:S01]  /*0070*/  PRMT R4, R0, 0x7710, RZ ;  /* 0x0000771000047816 */ /* 0x000fe200000000ff */
[----:B--2---:R-:W-:-:S04]  /*0080*/  IMAD R0, R3, UR4, R2 ;  /* 0x0000000403007c24 */ /* 0x004fc8000f8e0202 */
[----:B------:R-:W-:-:S05]  /*0090*/  VIADD R4, R4, 0x5fff ;  /* 0x00005fff04047836 */ /* 0x000fca0000000000 */
[----:B------:R-:W-:Y:S02]  /*00a0*/  LOP3.LUT R4, R4, 0xffff, RZ, 0xc0, !PT ;  /* 0x0000ffff04047812 */ /* 0x000fe400078ec0ff */
[----:B------:R-:W-:-:S07]  /*00b0*/  MOV R9, 0xd0 ;  /* 0x000000d000097802 */ /* 0x000fce0000000f00 */
[----:B------:R-:W-:Y:S05]  /*00c0*/  CALL.REL.NOINC `($__internal_0_$__cuda_sm20_div_u16) ;  /* 0x0000000000e87944 */ /* 0x000fea0003c00000 */
[----:B------:R-:W-:Y:S01]  /*00d0*/  LOP3.LUT R10, R8, 0x3, RZ, 0xc0, !PT ;  /* 0x00000003080a7812 */ /* 0x000fe200078ec0ff */
[----:B------:R-:W-:Y:S01]  /*00e0*/  BSSY.RECONVERGENT B0, `(.L_x_5) ;  /* 0x0000011000007945 */ /* 0x000fe20003800200 */
[----:B------:R-:W-:Y:S02]  /*00f0*/  IMAD.MOV.U32 R4, RZ, RZ, R2 ;  /* 0x000000ffff047224 */ /* 0x000fe400078e0002 */
[----:B------:R-:W-:-:S13]  /*0100*/  ISETP.NE.AND P0, PT, R10, 0x2, PT ;  /* 0x000000020a00780c */ /* 0x000fda0003f05270 */
[----:B------:R-:W-:Y:S05]  /*0110*/  @!P0 BRA `(.L_x_6) ;  /* 0x0000000000348947 */ /* 0x000fea0003800000 */
[----:B------:R-:W0:Y:S01]  /*0120*/  S2R R7, SR_CgaCtaId ;  /* 0x0000000000077919 */ /* 0x000e220000008800 */
[----:B------:R-:W-:Y:S01]  /*0130*/  MOV R6, 0x400 ;  /* 0x0000040000067802 */ /* 0x000fe20000000f00 */
[----:B------:R-:W-:Y:S02]  /*0140*/  IMAD.MOV.U32 R5, RZ, RZ, RZ ;  /* 0x000000ffff057224 */ /* 0x000fe400078e00ff */
[----:B------:R-:W-:Y:S01]  /*0150*/  IMAD.MOV.U32 R4, RZ, RZ, R2 ;  /* 0x000000ffff047224 */ /* 0x000fe200078e0002 */
[----:B0-----:R-:W-:-:S07]  /*0160*/  LEA R7, R7, R6, 0x18 ;  /* 0x0000000607077211 */ /* 0x001fce00078ec0ff */
.L_x_7:
[----:B------:R-:W-:Y:S01]  /*0170*/  I2FP.F32.U32 R6, R4 ;  /* 0x0000000400067245 */ /* 0x000fe20000201000 */
[----:B------:R-:W-:Y:S02]  /*0180*/  IMAD R9, R4, 0x4, R7 ;  /* 0x0000000404097824 */ /* 0x000fe400078e0207 */
[----:B------:R-:W-:Y:S02]  /*0190*/  VIADD R5, R5, 0x1 ;  /* 0x0000000105057836 */ /* 0x000fe40000000000 */
[----:B------:R-:W-:Y:S01]  /*01a0*/  IMAD.IADD R4, R3, 0x1, R4 ;  /* 0x0000000103047824 */ /* 0x000fe200078e0204 */
[----:B------:R0:W-:Y:S02]  /*01b0*/  STS [R9], R6 ;  /* 0x0000000609007388 */ /* 0x0001e40000000800 */
[----:B------:R-:W-:-:S04]  /*01c0*/  LOP3.LUT R8, R5, R10, RZ, 0x3c, !PT ;  /* 0x0000000a05087212 */ /* 0x000fc800078e3cff */
[----:B------:R-:W-:-:S13]  /*01d0*/  ISETP.NE.AND P0, PT, R8, 0x2, PT ;  /* 0x000000020800780c */ /* 0x000fda0003f05270 */
[----:B0-----:R-:W-:Y:S05]  /*01e0*/  @P0 BRA `(.L_x_7) ;  /* 0xfffffffc00e00947 */ /* 0x001fea000383ffff */
.L_x_6:
[----:B------:R-:W-:Y:S05]  /*01f0*/  BSYNC.RECONVERGENT B0 ;  /* 0x0000000000007941 */ /* 0x000fea0003800200 */
.L_x_5:
[----:B------:R-:W0:Y:S01]  /*0200*/  S2UR UR5, SR_CgaCtaId ;  /* 0x00000000000579c3 */ /* 0x000e220000008800 */
[----:B------:R-:W-:Y:S01]  /*0210*/  UMOV UR4, 0x400 ;  /* 0x0000040000047882 */ /* 0x000fe20000000000 */
[----:B------:R-:W-:Y:S01]  /*0220*/  BSSY.RECONVERGENT B0, `(.L_x_8) ;  /* 0x0000019000007945 */ /* 0x000fe20003800200 */
[C-C-:B------:R-:W-:Y:S02]  /*0230*/  IMAD R6, R3.reuse, 0x2, R4.reuse ;  /* 0x0000000203067824 */ /* 0x140fe400078e0204 */
[----:B------:R-:W-:Y:S02]  /*0240*/  IMAD R8, R3, 0x3, R4 ;  /* 0x0000000303087824 */ /* 0x000fe400078e0204 */
[----:B------:R-:W-:Y:S01]  /*0250*/  IMAD.IADD R10, R4, 0x1, R3 ;  /* 0x00000001040a7824 */ /* 0x000fe200078e0203 */
[----:B0-----:R-:W-:-:S06]  /*0260*/  ULEA UR4, UR5, UR4, 0x18 ;  /* 0x0000000405047291 */ /* 0x001fcc000f8ec0ff */
[----:B------:R-:W-:-:S07]  /*0270*/  LEA R12, R4, UR4, 0x2 ;  /* 0x00000004040c7c11 */ /* 0x000fce000f8e10ff */
.L_x_9:
[----:B------:R-:W-:Y:S01]  /*0280*/  I2FP.F32.U32 R11, R4 ;  /* 0x00000004000b7245 */ /* 0x000fe20000201000 */
[C-C-:B------:R-:W-:Y:S01]  /*0290*/  IMAD R16, R3.reuse, 0x8, R12.reuse ;  /* 0x0000000803107824 */ /* 0x140fe200078e020c */
[----:B------:R-:W-:Y:S01]  /*02a0*/  I2FP.F32.U32 R5, R10 ;  /* 0x0000000a00057245 */ /* 0x000fe20000201000 */
[C---:B------:R-:W-:Y:S01]  /*02b0*/  IMAD R18, R3.reuse, 0xc, R12 ;  /* 0x0000000c03127824 */ /* 0x040fe200078e020c */
[C---:B------:R-:W-:Y:S01]  /*02c0*/  LEA R14, R3.reuse, R12, 0x2 ;  /* 0x0000000c030e7211 */ /* 0x040fe200078e10ff */
[----:B------:R0:W-:Y:S01]  /*02d0*/  STS [R12], R11 ;  /* 0x0000000b0c007388 */ /* 0x0001e20000000800 */
[----:B------:R-:W-:Y:S01]  /*02e0*/  I2FP.F32.U32 R7, R6 ;  /* 0x0000000600077245 */ /* 0x000fe20000201000 */
[C---:B------:R-:W-:Y:S01]  /*02f0*/  IMAD R6, R3.reuse, 0x4, R6 ;  /* 0x0000000403067824 */ /* 0x040fe200078e0206 */
[----:B------:R-:W-:Y:S01]  /*0300*/  I2FP.F32.U32 R9, R8 ;  /* 0x0000000800097245 */ /* 0x000fe20000201000 */
[----:B------:R1:W-:Y:S01]  /*0310*/  STS [R14], R5 ;  /* 0x000000050e007388 */ /* 0x0003e20000000800 */
[C---:B------:R-:W-:Y:S01]  /*0320*/  IADD3 R4, PT, PT, R3.reuse, R4, R3 ;  /* 0x0000000403047210 */ /* 0x040fe20007ffe003 */
[----:B------:R-:W-:-:S02]  /*0330*/  IMAD R8, R3, 0x4, R8 ;  /* 0x0000000403087824 */ /* 0x000fc400078e0208 */
[----:B------:R1:W-:Y:S01]  /*0340*/  STS [R16], R7 ;  /* 0x0000000710007388 */ /* 0x0003e20000000800 */
[C---:B------:R-:W-:Y:S01]  /*0350*/  IADD3 R4, PT, PT, R3.reuse, R4, R3 ;  /* 0x0000000403047210 */ /* 0x040fe20007ffe003 */
[C---:B------:R-:W-:Y:S02]  /*0360*/  IMAD R10, R3.reuse, 0x4, R10 ;  /* 0x00000004030a7824 */ /* 0x040fe400078e020a */
[----:B------:R1:W-:Y:S01]  /*0370*/  STS [R18], R9 ;  /* 0x0000000912007388 */ /* 0x0003e20000000800 */
[----:B------:R-:W-:Y:S01]  /*0380*/  ISETP.GE.U32.AND P0, PT, R4, 0x6000, PT ;  /* 0x000060000400780c */ /* 0x000fe20003f06070 */
[----:B0-----:R-:W-:-:S12]  /*0390*/  IMAD R12, R3, 0x10, R12 ;  /* 0x00000010030c7824 */ /* 0x001fd800078e020c */
[----:B-1----:R-:W-:Y:S05]  /*03a0*/  @!P0 BRA `(.L_x_9) ;  /* 0xfffffffc00b48947 */ /* 0x002fea000383ffff */
[----:B------:R-:W-:Y:S05]  /*03b0*/  BSYNC.RECONVERGENT B0 ;  /* 0x0000000000007941 */ /* 0x000fea0003800200 */
.L_x_8:
[----:B------:R-:W0:Y:S01]  /*03c0*/  LDCU UR5, c[0x0][0x388] ;  /* 0x00007100ff0577ac */ /* 0x000e220008000800 */
[----:B------:R-:W-:Y:S01]  /*03d0*/  BAR.SYNC.DEFER_BLOCKING 0x0 ;  /* 0x0000000000007b1d */ /* 0x000fe20000010000 */
[----:B0-----:R-:W-:-:S13]  /*03e0*/  ISETP.GE.AND P0, PT, R0, UR5, PT ;  /* 0x0000000500007c0c */ /* 0x001fda000bf06270 */
[----:B------:R-:W-:Y:S05]  /*03f0*/  @P0 EXIT ;  /* 0x000000000000094d */ /* 0x000fea0003800000 */
[----:B------:R-:W-:Y:S01]  /*0400*/  LEA R4, R2, UR4, 0x2 ;  /* 0x0000000402047c11 */ /* 0x000fe2000f8e10ff */
[----:B------:R-:W0:Y:S01]  /*0410*/  LDCU.64 UR6, c[0x0][0x358] ;  /* 0x00006b00ff0677ac */ /* 0x000e220008000a00 */
[----:B------:R-:W1:Y:S03]  /*0420*/  LDC.64 R2, c[0x0][0x380] ;  /* 0x0000e000ff027b82 */ /* 0x000e660000000a00 */
[----:B------:R-:W0:Y:S01]  /*0430*/  LDS R5, [R4] ;  /* 0x0000000004057984 */ /* 0x000e220000000800 */
[----:B-1----:R-:W-:-:S05]  /*0440*/  IMAD.WIDE R2, R0, 0x4, R2 ;  /* 0x0000000400027825 */ /* 0x002fca00078e0202 */
[----:B0-----:R-:W-:Y:S01]  /*0450*/  STG.E desc[UR6][R2.64], R5 ;  /* 0x0000000502007986 */ /* 0x001fe2000c101906 */
[----:B------:R-:W-:Y:S05]  /*0460*/  EXIT ;  /* 0x000000000000794d */ /* 0x000fea0003800000 */
        .weak           $__internal_0_$__cuda_sm20_div_u16
        .type           $__internal_0_$__cuda_sm20_div_u16,@function
        .size           $__internal_0_$__cuda_sm20_div_u16,(.L_x_12 - $__internal_0_$__cuda_sm20_div_u16)
$__internal_0_$__cuda_sm20_div_u16:
[----:B------:R-:W0:Y:S01]  /*0470*/  I2F.U16 R6, R5 ;  /* 0x0000000500067306 */ /* 0x000e220000101000 */
[----:B------:R-:W-:Y:S01]  /*0480*/  HFMA2 R7, -RZ, RZ, 15, 0 ;  /* 0x4b800000ff077431 */ /* 0x000fe200000001ff */
[----:B------:R-:W-:Y:S02]  /*0490*/  I2FP.F32.U32.RZ R4, R4 ;  /* 0x0000000400047245 */ /* 0x000fe4000020d000 */
[C---:B0-----:R-:W-:Y:S02]  /*04a0*/  FSETP.GEU.AND P1, PT, |R6|.reuse, 1.175494350822287508e-38, PT ;  /* 0x008000000600780b */ /* 0x041fe40003f2e200 */
[----:B------:R-:W-:Y:S02]  /*04b0*/  FSETP.GT.AND P0, PT, |R6|, 8.50705917302346158658e+37, PT ;  /* 0x7e8000000600780b */ /* 0x000fe40003f04200 */
[----:B------:R-:W-:-:S04]  /*04c0*/  FSEL R7, R7, 1, !P1 ;  /* 0x3f80000007077808 */ /* 0x000fc80004800000 */
[----:B------:R-:W-:Y:S02]  /*04d0*/  FSEL R7, R7, 0.25, !P0 ;  /* 0x3e80000007077808 */ /* 0x000fe40004000000 */
[----:B------:R-:W-:Y:S01]  /*04e0*/  ISETP.NE.U32.AND P0, PT, R5, RZ, PT ;  /* 0x000000ff0500720c */ /* 0x000fe20003f05070 */
[----:B------:R-:W-:Y:S02]  /*04f0*/  IMAD.MOV.U32 R5, RZ, RZ, 0x0 ;  /* 0x00000000ff057424 */ /* 0x000fe400078e00ff */
[----:B------:R-:W-:-:S06]  /*0500*/  FMUL R6, R6, R7 ;  /* 0x0000000706067220 */ /* 0x000fcc0000400000 */
[----:B------:R-:W0:Y:S02]  /*0510*/  MUFU.RCP R6, R6 ;  /* 0x0000000600067308 */ /* 0x000e240000001000 */
[----:B0-----:R-:W-:-:S04]  /*0520*/  FMUL R7, R7, R6 ;  /* 0x0000000607077220 */ /* 0x001fc80000400000 */
[----:B------:R-:W-:-:S04]  /*0530*/  VIADD R7, R7, 0x2 ;  /* 0x0000000207077836 */ /* 0x000fc80000000000 */
[----:B------:R-:W-:Y:S01]  /*0540*/  FMUL.RZ R7, R4, R7 ;  /* 0x0000000704077220 */ /* 0x000fe2000040c000 */
[----:B------:R-:W-:-:S05]  /*0550*/  IMAD.MOV.U32 R4, RZ, RZ, R9 ;  /* 0x000000ffff047224 */ /* 0x000fca00078e0009 */
[----:B------:R-:W0:Y:S02]  /*0560*/  F2I.U32.TRUNC.NTZ R7, R7 ;  /* 0x0000000700077305 */ /* 0x000e24000020f000 */
[----:B0-----:R-:W-:Y:S01]  /*0570*/  LOP3.LUT R8, R7, 0xffff, RZ, 0xc0, !PT ;  /* 0x0000ffff07087812 */ /* 0x001fe200078ec0ff */
[----:B------:R-:W-:Y:S01]  /*0580*/  @!P0 IMAD.MOV.U32 R8, RZ, RZ, -0x1 ;  /* 0xffffffffff088424 */ /* 0x000fe200078e00ff */
[----:B------:R-:W-:Y:S06]  /*0590*/  RET.REL.NODEC R4 `(_Z17large_smem_kernelPfi) ;  /* 0xfffffff804987950 */ /* 0x000fec0003c3ffff */
.L_x_10:
        /* <DEDUP_REMOVED lines=14> */
.L_x_12:


//--------------------- .text._Z19dynamic_smem_kernelPfii --------------------------
	.section	.text._Z19dynamic_smem_kernelPfii,"ax",@progbits
	.align	128
        .global         _Z19dynamic_smem_kernelPfii
        .type           _Z19dynamic_smem_kernelPfii,@function
        .size           _Z19dynamic_smem_kernelPfii,(.L_x_19 - _Z19dynamic_smem_kernelPfii)
        .other          _Z19dynamic_smem_kernelPfii,@"STO_CUDA_ENTRY STV_DEFAULT"
_Z19dynamic_smem_kernelPfii:
.text._Z19dynamic_smem_kernelPfii:
[----:B------:R-:W-:Y:S01]  /*0000*/  LDC R1, c[0x0][0x37c] ;  /* 0x0000df00ff017b82 */ /* 0x000fe20000000800 */
[----:B------:R-:W0:Y:S07]  /*0010*/  S2R R4, SR_TID.X ;  /* 0x0000000000047919 */ /* 0x000e2e0000002100 */
[----:B------:R-:W0:Y:S01]  /*0020*/  LDC R7, c[0x0][0x38c] ;  /* 0x0000e300ff077b82 */ /* 0x000e220000000800 */
[----:B------:R-:W1:Y:S07]  /*0030*/  LDCU UR5, c[0x0][0x388] ;  /* 0x00007100ff0577ac */ /* 0x000e6e0008000800 */
[----:B------:R-:W2:Y:S08]  /*0040*/  S2UR UR4, SR_CTAID.X ;  /* 0x00000000000479c3 */ /* 0x000eb00000002500 */
[----:B------:R-:W2:Y:S01]  /*0050*/  LDC R5, c[0x0][0x360] ;  /* 0x0000d800ff057b82 */ /* 0x000ea20000000800 */
[----:B0-----:R-:W-:Y:S01]  /*0060*/  ISETP.GE.AND P0, PT, R4, R7, PT ;  /* 0x000000070400720c */ /* 0x001fe20003f06270 */
[----:B--2---:R-:W-:-:S12]  /*0070*/  IMAD R5, R5, UR4, R4 ;  /* 0x0000000405057c24 */ /* 0x004fd8000f8e0204 */
[----:B------:R-:W0:Y:S01]  /*0080*/  @!P0 S2R R3, SR_CgaCtaId ;  /* 0x0000000000038919 */ /* 0x000e220000008800 */
[----:B------:R-:W-:Y:S02]  /*0090*/  @!P0 MOV R0, 0x400 ;  /* 0x0000040000008802 */ /* 0x000fe40000000f00 */
[----:B-1----:R-:W-:Y:S02]  /*00a0*/  ISETP.GE.AND P1, PT, R5, UR5, PT ;  /* 0x0000000505007c0c */ /* 0x002fe4000bf26270 */
[----:B0-----:R-:W-:Y:S02]  /*00b0*/  @!P0 LEA R2, R3, R0, 0x18 ;  /* 0x0000000003028211 */ /* 0x001fe400078ec0ff */
[----:B------:R-:W-:-:S03]  /*00c0*/  @!P0 I2FP.F32.U32 R0, R4 ;  /* 0x0000000400008245 */ /* 0x000fc60000201000 */
[----:B------:R-:W-:-:S05]  /*00d0*/  @!P0 IMAD R3, R4, 0x4, R2 ;  /* 0x0000000404038824 */ /* 0x000fca00078e0202 */
[----:B------:R0:W-:Y:S01]  /*00e0*/  @!P0 STS [R3], R0 ;  /* 0x0000000003008388 */ /* 0x0001e20000000800 */
[----:B------:R-:W-:Y:S06]  /*00f0*/  BAR.SYNC.DEFER_BLOCKING 0x0 ;  /* 0x0000000000007b1d */ /* 0x000fec0000010000 */
[----:B------:R-:W-:Y:S05]  /*0100*/  @P1 EXIT ;  /* 0x000000000000194d */ /* 0x000fea0003800000 */
[----:B------:R-:W-:Y:S01]  /*0110*/  IABS R9, R7 ;  /* 0x0000000700097213 */ /* 0x000fe20000000000 */
[----:B------:R-:W1:Y:S01]  /*0120*/  S2UR UR5, SR_CgaCtaId ;  /* 0x00000000000579c3 */ /* 0x000e620000008800 */
[----:B------:R-:W-:Y:S01]  /*0130*/  ISETP.GE.AND P2, PT, R4, RZ, PT ;  /* 0x000000ff0400720c */ /* 0x000fe20003f46270 */
[----:B------:R-:W-:Y:S01]  /*0140*/  UMOV UR4, 0x400 ;  /* 0x0000040000047882 */ /* 0x000fe20000000000 */
[----:B0-----:R-:W0:Y:S08]  /*0150*/  I2F.RP R0, R9 ;  /* 0x0000000900007306 */ /* 0x001e300000209400 */
[----:B0-----:R-:W0:Y:S01]  /*0160*/  MUFU.RCP R0, R0 ;  /* 0x0000000000007308 */ /* 0x001e220000001000 */
[----:B-1----:R-:W-:Y:S01]  /*0170*/  ULEA UR4, UR5, UR4, 0x18 ;  /* 0x0000000405047291 */ /* 0x002fe2000f8ec0ff */
[----:B0-----:R-:W-:-:S06]  /*0180*/  VIADD R2, R0, 0xffffffe ;  /* 0x0ffffffe00027836 */ /* 0x001fcc0000000000 */
[----:B------:R0:W1:Y:S02]  /*0190*/  F2I.FTZ.U32.TRUNC.NTZ R3, R2 ;  /* 0x0000000200037305 */ /* 0x000064000021f000 */
[----:B0-----:R-:W-:Y:S02]  /*01a0*/  IMAD.MOV.U32 R2, RZ, RZ, RZ ;  /* 0x000000ffff027224 */ /* 0x001fe400078e00ff */
[----:B-1----:R-:W-:-:S04]  /*01b0*/  IMAD.MOV R6, RZ, RZ, -R3 ;  /* 0x000000ffff067224 */ /* 0x002fc800078e0a03 */
[----:B------:R-:W-:Y:S01]  /*01c0*/  IMAD R11, R6, R9, RZ ;  /* 0x00000009060b7224 */ /* 0x000fe200078e02ff */
[----:B------:R-:W-:-:S03]  /*01d0*/  IABS R6, R4 ;  /* 0x0000000400067213 */ /* 0x000fc60000000000 */
[----:B------:R-:W-:-:S06]  /*01e0*/  IMAD.HI.U32 R3, R3, R11, R2 ;  /* 0x0000000b03037227 */ /* 0x000fcc00078e0002 */
[----:B------:R-:W-:-:S05]  /*01f0*/  IMAD.HI.U32 R3, R3, R6, RZ ;  /* 0x0000000603037227 */ /* 0x000fca00078e00ff */
[----:B------:R-:W-:-:S05]  /*0200*/  IADD3 R3, PT, PT, -R3, RZ, RZ ;  /* 0x000000ff03037210 */ /* 0x000fca0007ffe1ff */
[C---:B------:R-:W-:Y:S02]  /*0210*/  IMAD R0, R9.reuse, R3, R6 ;  /* 0x0000000309007224 */ /* 0x040fe400078e0206 */
[----:B------:R-:W0:Y:S03]  /*0220*/  LDC.64 R2, c[0x0][0x380] ;  /* 0x0000e000ff027b82 */ /* 0x000e260000000a00 */
[----:B------:R-:W-:-:S13]  /*0230*/  ISETP.GT.U32.AND P0, PT, R9, R0, PT ;  /* 0x000000000900720c */ /* 0x000fda0003f04070 */
[----:B------:R-:W-:Y:S01]  /*0240*/  @!P0 IMAD.IADD R0, R0, 0x1, -R9 ;  /* 0x0000000100008824 */ /* 0x000fe200078e0a09 */
[----:B------:R-:W-:-:S04]  /*0250*/  ISETP.NE.AND P0, PT, R7, RZ, PT ;  /* 0x000000ff0700720c */ /* 0x000fc80003f05270 */
[----:B------:R-:W-:Y:S01]  /*0260*/  ISETP.GT.U32.AND P1, PT, R9, R0, PT ;  /* 0x000000000900720c */ /* 0x000fe20003f24070 */
[----:B0-----:R-:W-:-:S12]  /*0270*/  IMAD.WIDE R2, R5, 0x4, R2 ;  /* 0x0000000405027825 */ /* 0x001fd800078e0202 */
[----:B------:R-:W-:-:S05]  /*0280*/  @!P1 IMAD.IADD R0, R0, 0x1, -R9 ;  /* 0x0000000100009824 */ /* 0x000fca00078e0a09 */
[----:B------:R-:W-:Y:S02]  /*0290*/  @!P2 IADD3 R0, PT, PT, -R0, RZ, RZ ;  /* 0x000000ff0000a210 */ /* 0x000fe40007ffe1ff */
[----:B------:R-:W-:-:S04]  /*02a0*/  @!P0 LOP3.LUT R0, RZ, R7, RZ, 0x33, !PT ;  /* 0x00000007ff008212 */ /* 0x000fc800078e33ff */
[----:B------:R-:W-:Y:S01]  /*02b0*/  LEA R0, R0, UR4, 0x2 ;  /* 0x0000000400007c11 */ /* 0x000fe2000f8e10ff */
[----:B------:R-:W0:Y:S04]  /*02c0*/  LDCU.64 UR4, c[0x0][0x358] ;  /* 0x00006b00ff0477ac */ /* 0x000e280008000a00 */
[----:B------:R-:W0:Y:S04]  /*02d0*/  LDS R7, [R0] ;  /* 0x0000000000077984 */ /* 0x000e280000000800 */
[----:B0-----:R-:W-:Y:S01]  /*02e0*/  STG.E desc[UR4][R2.64], R7 ;  /* 0x0000000702007986 */ /* 0x001fe2000c101904 */
[----:B------:R-:W-:Y:S05]  /*02f0*/  EXIT ;  /* 0x000000000000794d */ /* 0x000fea0003800000 */
.L_x_11:
        /* <DEDUP_REMOVED lines=16> */
.L_x_19:


//--------------------- .nv.shared._Z18static_smem_kernelILi12288EEvPfi --------------------------
	.section	.nv.shared._Z18static_smem_kernelILi12288EEvPfi,"aw",@nobits
	.sectionflags	@""
	.align	16
.nv.shared._Z18static_smem_kernelILi12288EEvPfi:
	.zero		50176


//--------------------- .nv.shared.reserved.0     --------------------------
	.section	.nv.shared.reserved.0,"aw",@nobits
	.weak		__nv_reservedSMEM_offset_0_alias
	.size		__nv_reservedSMEM_offset_0_alias, 0, 64
	.other		__nv_reservedSMEM_offset_0_alias,@"STO_CUDA_RESERVED_SHARED STV_DEFAULT"
__nv_reservedSMEM_offset_0_alias:
	.zero		0
	.zero		64


//--------------------- .nv.shared._Z18static_smem_kernelILi8192EEvPfi --------------------------
	.section	.nv.shared._Z18static_smem_kernelILi8192EEvPfi,"aw",@nobits
	.sectionflags	@""
	.align	16
.nv.shared._Z18static_smem_kernelILi8192EEvPfi:
	.zero		33792


//--------------------- .nv.shared._Z18static_smem_kernelILi4096EEvPfi --------------------------
	.section	.nv.shared._Z18static_smem_kernelILi4096EEvPfi,"aw",@nobits
	.sectionflags	@""
	.align	16
.nv.shared._Z18static_smem_kernelILi4096EEvPfi:
	.zero		17408


//--------------------- .nv.shared._Z18static_smem_kernelILi1024EEvPfi --------------------------
	.section	.nv.shared._Z18static_smem_kernelILi1024EEvPfi,"aw",@nobits
	.sectionflags	@""
	.align	16
.nv.shared._Z18static_smem_kernelILi1024EEvPfi:
	.zero		5120


//--------------------- .nv.shared._Z18static_smem_kernelILi256EEvPfi --------------------------
	.section	.nv.shared._Z18static_smem_kernelILi256EEvPfi,"aw",@nobits
	.sectionflags	@""
	.align	16
.nv.shared._Z18static_smem_kernelILi256EEvPfi:
	.zero		2048


//--------------------- .nv.shared._Z17large_smem_kernelPfi --------------------------
	.section	.nv.shared._Z17large_smem_kernelPfi,"aw",@nobits
	.sectionflags	@""
	.align	16
	.zero		1024


//--------------------- .nv.shared._Z19dynamic_smem_kernelPfii --------------------------
	.section	.nv.shared._Z19dynamic_smem_kernelPfii,"aw",@nobits
	.sectionflags	@""
	.align	16
	.zero		1024


//--------------------- .nv.constant0._Z18static_smem_kernelILi12288EEvPfi --------------------------
	.section	.nv.constant0._Z18static_smem_kernelILi12288EEvPfi,"a",@progbits
	.sectionflags	@""
	.align	4
.nv.constant0._Z18static_smem_kernelILi12288EEvPfi:
	.zero		908


//--------------------- .nv.constant0._Z18static_smem_kernelILi8192EEvPfi --------------------------
	.section	.nv.constant0._Z18static_smem_kernelILi8192EEvPfi,"a",@progbits
	.sectionflags	@""
	.align	4
.nv.constant0._Z18static_smem_kernelILi8192EEvPfi:
	.zero		908


//--------------------- .nv.constant0._Z18static_smem_kernelILi4096EEvPfi --------------------------
	.section	.nv.constant0._Z18static_smem_kernelILi4096EEvPfi,"a",@progbits
	.sectionflags	@""
	.align	4
.nv.constant0._Z18static_smem_kernelILi4096EEvPfi:
	.zero		908


//--------------------- .nv.constant0._Z18static_smem_kernelILi1024EEvPfi --------------------------
	.section	.nv.constant0._Z18static_smem_kernelILi1024EEvPfi,"a",@progbits
	.sectionflags	@""
	.align	4
.nv.constant0._Z18static_smem_kernelILi1024EEvPfi:
	.zero		908


//--------------------- .nv.constant0._Z18static_smem_kernelILi256EEvPfi --------------------------
	.section	.nv.constant0._Z18static_smem_kernelILi256EEvPfi,"a",@progbits
	.sectionflags	@""
	.align	4
.nv.constant0._Z18static_smem_kernelILi256EEvPfi:
	.zero		908


//--------------------- .nv.constant0._Z17large_smem_kernelPfi --------------------------
	.section	.nv.constant0._Z17large_smem_kernelPfi,"a",@progbits
	.sectionflags	@""
	.align	4
.nv.constant0._Z17large_smem_kernelPfi:
	.zero		908


//--------------------- .nv.constant0._Z19dynamic_smem_kernelPfii --------------------------
	.section	.nv.constant0._Z19dynamic_smem_kernelPfii,"a",@progbits
	.sectionflags	@""
	.align	4
.nv.constant0._Z19dynamic_smem_kernelPfii:
	.zero		912


//--------------------- SYMBOLS --------------------------

	.type		.nv.reservedSmem.offset0,@object
	.size		.nv.reservedSmem.offset0,0x4
	.type		.nv.reservedSmem.cap,@object
	.size		.nv.reservedSmem.cap,0x4
